//
// Generated by NVIDIA NVVM Compiler
//
// Compiler Build ID: CL-36424714
// Cuda compilation tools, release 13.0, V13.0.88
// Based on NVVM 20.0.0
//

.version 9.0
.target sm_100
.address_size 64

	// .globl	_Z12gInitVectorsxPdS_

.visible .entry _Z12gInitVectorsxPdS_(
	.param .u64 _Z12gInitVectorsxPdS__param_0,
	.param .u64 .ptr .align 1 _Z12gInitVectorsxPdS__param_1,
	.param .u64 .ptr .align 1 _Z12gInitVectorsxPdS__param_2
)
{
	.reg .pred 	%p<2>;
	.reg .b32 	%r<6>;
	.reg .b64 	%rd<10>;
	.reg .b64 	%fd<2>;

	ld.param.u64 	%rd4, [_Z12gInitVectorsxPdS__param_0];
	ld.param.u64 	%rd2, [_Z12gInitVectorsxPdS__param_1];
	ld.param.u64 	%rd3, [_Z12gInitVectorsxPdS__param_2];
	mov.u32 	%r1, %tid.x;
	mov.u32 	%r2, %ctaid.x;
	mov.u32 	%r3, %ntid.x;
	mad.lo.s32 	%r4, %r2, %r3, %r1;
	cvt.s64.s32 	%rd1, %r4;
	setp.le.s64 	%p1, %rd4, %rd1;
	@%p1 bra 	$L__BB0_2;
	cvt.u32.u64 	%r5, %rd1;
	cvta.to.global.u64 	%rd5, %rd2;
	cvta.to.global.u64 	%rd6, %rd3;
	cvt.rn.f64.s32 	%fd1, %r5;
	shl.b64 	%rd7, %rd1, 3;
	add.s64 	%rd8, %rd5, %rd7;
	st.global.f64 	[%rd8], %fd1;
	add.s64 	%rd9, %rd6, %rd7;
	st.global.f64 	[%rd9], %fd1;
$L__BB0_2:
	ret;

}


// ===== COMPILED SASS (sm_100) =====

	.target	sm_100

	.elftype	@"ET_EXEC"


//--------------------- .note.nv.tkinfo           --------------------------
	.section	.note.nv.tkinfo,"",@"SHT_NOTE"
	.sectionflags	@"SHF_NOTE_NV_TKINFO"
	.tkinfo
        /*0018*/ 	.word	0x00000002
        /*0030*/ 	.string	""
        /*0030*/ 	.string	"ptxas"
        /*0030*/ 	.string	"Cuda compilation tools, release 13.0, V13.0.88"
        /*0030*/ 	.string	"Build cuda_13.0.r13.0/compiler.36424714_0"
        /*0030*/ 	.string	"-arch sm_100 -m 64 "



//--------------------- .note.nv.cuinfo           --------------------------
	.section	.note.nv.cuinfo,"",@"SHT_NOTE"
	.sectionflags	@"SHF_NOTE_NV_CUINFO"
        /*0018*/ 	.short	0x0002
        /*001a*/ 	.short	0x0064
        /*001c*/ 	.short	0x0082
	.zero		2


//--------------------- .nv.info                  --------------------------
	.section	.nv.info,"",@"SHT_CUDA_INFO"
	.align	4


	//----- nvinfo : EIATTR_REGCOUNT
	.align		4
        /*0000*/ 	.byte	0x04, 0x2f
        /*0002*/ 	.short	(.L_1 - .L_0)
	.align		4
.L_0:
        /*0004*/ 	.word	index@(_Z12gInitVectorsxPdS_)
        /*0008*/ 	.word	0x0000000a


	//----- nvinfo : EIATTR_FRAME_SIZE
	.align		4
.L_1:
        /*000c*/ 	.byte	0x04, 0x11
        /*000e*/ 	.short	(.L_3 - .L_2)
	.align		4
.L_2:
        /*0010*/ 	.word	index@(_Z12gInitVectorsxPdS_)
        /*0014*/ 	.word	0x00000000


	//----- nvinfo : EIATTR_MIN_STACK_SIZE
	.align		4
.L_3:
        /*0018*/ 	.byte	0x04, 0x12
        /*001a*/ 	.short	(.L_5 - .L_4)
	.align		4
.L_4:
        /*001c*/ 	.word	index@(_Z12gInitVectorsxPdS_)
        /*0020*/ 	.word	0x00000000
.L_5:


//--------------------- .nv.compat                --------------------------
	.section	.nv.compat,"",@"SHT_CUDA_COMPAT_INFO"
	.align	4
        /*0000*/ 	.byte	0x02, 0x09, 0x00, 0x00, 0x02, 0x02, 0x01, 0x00, 0x02, 0x05, 0x05, 0x00, 0x03, 0x07, 0x01, 0x01
        /*0010*/ 	.byte	0x02, 0x03, 0x00, 0x00, 0x02, 0x06, 0x01, 0x00, 0x04, 0x0b, 0x08, 0x00, 0x09, 0x00, 0x00, 0x00
        /*0020*/ 	.byte	0x00, 0x00, 0x00, 0x00


//--------------------- .nv.info._Z12gInitVectorsxPdS_ --------------------------
	.section	.nv.info._Z12gInitVectorsxPdS_,"",@"SHT_CUDA_INFO"
	.sectionflags	@""
	.align	4


	//----- nvinfo : EIATTR_CUDA_API_VERSION
	.align		4
        /*0000*/ 	.byte	0x04, 0x37
        /*0002*/ 	.short	(.L_7 - .L_6)
.L_6:
        /*0004*/ 	.word	0x00000082


	//----- nvinfo : EIATTR_KPARAM_INFO
	.align		4
.L_7:
        /*0008*/ 	.byte	0x04, 0x17
        /*000a*/ 	.short	(.L_9 - .L_8)
.L_8:
        /*000c*/ 	.word	0x00000000
        /*0010*/ 	.short	0x0002
        /*0012*/ 	.short	0x0010
        /*0014*/ 	.byte	0x00, 0xf5, 0x21, 0x00


	//----- nvinfo : EIATTR_KPARAM_INFO
	.align		4
.L_9:
        /*0018*/ 	.byte	0x04, 0x17
        /*001a*/ 	.short	(.L_11 - .L_10)
.L_10:
        /*001c*/ 	.word	0x00000000
        /*0020*/ 	.short	0x0001
        /*0022*/ 	.short	0x0008
        /*0024*/ 	.byte	0x00, 0xf5, 0x21, 0x00


	//----- nvinfo : EIATTR_KPARAM_INFO
	.align		4
.L_11:
        /*0028*/ 	.byte	0x04, 0x17
        /*002a*/ 	.short	(.L_13 - .L_12)
.L_12:
        /*002c*/ 	.word	0x00000000
        /*0030*/ 	.short	0x0000
        /*0032*/ 	.short	0x0000
        /*0034*/ 	.byte	0x00, 0xf0, 0x21, 0x00


	//----- nvinfo : EIATTR_SPARSE_MMA_MASK
	.align		4
.L_13:
        /*0038*/ 	.byte	0x03, 0x50
        /*003a*/ 	.short	0x0000


	//----- nvinfo : EIATTR_MAXREG_COUNT
	.align		4
        /*003c*/ 	.byte	0x03, 0x1b
        /*003e*/ 	.short	0x00ff


	//----- nvinfo : EIATTR_MERCURY_ISA_VERSION
	.align		4
        /*0040*/ 	.byte	0x03, 0x5f
        /*0042*/ 	.short	0x0101


	//----- nvinfo : EIATTR_VRC_CTA_INIT_COUNT
	.align		4
        /*0044*/ 	.byte	0x02, 0x4a
	.zero		1
	.zero		1


	//----- nvinfo : EIATTR_EXIT_INSTR_OFFSETS
	.align		4
        /*0048*/ 	.byte	0x04, 0x1c
        /*004a*/ 	.short	(.L_15 - .L_14)


	//   ....[0]....
.L_14:
        /*004c*/ 	.word	0x00000090


	//   ....[1]....
        /*0050*/ 	.word	0x00000160


	//----- nvinfo : EIATTR_CBANK_PARAM_SIZE
	.align		4
.L_15:
        /*0054*/ 	.byte	0x03, 0x19
        /*0056*/ 	.short	0x0018


	//----- nvinfo : EIATTR_PARAM_CBANK
	.align		4
        /*0058*/ 	.byte	0x04, 0x0a
        /*005a*/ 	.short	(.L_17 - .L_16)
	.align		4
.L_16:
        /*005c*/ 	.word	index@(.nv.constant0._Z12gInitVectorsxPdS_)
        /*0060*/ 	.short	0x0380
        /*0062*/ 	.short	0x0018


	//----- nvinfo : EIATTR_SW_WAR
	.align		4
.L_17:
        /*0064*/ 	.byte	0x04, 0x36
        /*0066*/ 	.short	(.L_19 - .L_18)
.L_18:
        /*0068*/ 	.word	0x00000008
.L_19:


//--------------------- .nv.callgraph             --------------------------
	.section	.nv.callgraph,"",@"SHT_CUDA_CALLGRAPH"
	.align	4
	.sectionentsize	8
	.align		4
        /*0000*/ 	.word	0x00000000
	.align		4
        /*0004*/ 	.word	0xffffffff
	.align		4
        /*0008*/ 	.word	0x00000000
	.align		4
        /*000c*/ 	.word	0xfffffffe
	.align		4
        /*0010*/ 	.word	0x00000000
	.align		4
        /*0014*/ 	.word	0xfffffffd
	.align		4
        /*0018*/ 	.word	0x00000000
	.align		4
        /*001c*/ 	.word	0xfffffffc


//--------------------- .text._Z12gInitVectorsxPdS_ --------------------------
	.section	.text._Z12gInitVectorsxPdS_,"ax",@progbits
	.align	128
        .global         _Z12gInitVectorsxPdS_
        .type           _Z12gInitVectorsxPdS_,@function
        .size           _Z12gInitVectorsxPdS_,(.L_x_1 - _Z12gInitVectorsxPdS_)
        .other          _Z12gInitVectorsxPdS_,@"STO_CUDA_ENTRY STV_DEFAULT"
_Z12gInitVectorsxPdS_:
.text._Z12gInitVectorsxPdS_:
[----:B------:R-:W-:Y:S01]  /*0000*/  LDC R1, c[0x0][0x37c] ;  /* 0x0000df00ff017b82 */ /* 0x000fe20000000800 */
[----:B------:R-:W0:Y:S07]  /*0010*/  S2R R0, SR_TID.X ;  /* 0x0000000000007919 */ /* 0x000e2e0000002100 */
[----:B------:R-:W0:Y:S01]  /*0020*/  S2UR UR4, SR_CTAID.X ;  /* 0x00000000000479c3 */ /* 0x000e220000002500 */
[----:B------:R-:W1:Y:S07]  /*0030*/  LDCU.64 UR6, c[0x0][0x380] ;  /* 0x00007000ff0677ac */ /* 0x000e6e0008000a00 */
[----:B------:R-:W0:Y:S02]  /*0040*/  LDC R3, c[0x0][0x360] ;  /* 0x0000d800ff037b82 */ /* 0x000e240000000800 */
[----:B0-----:R-:W-:-:S05]  /*0050*/  IMAD R0, R3, UR4, R0 ;  /* 0x0000000403007c24 */ /* 0x001fca000f8e0200 */
[----:B-1----:R-:W-:Y:S02]  /*0060*/  ISETP.GE.U32.AND P0, PT, R0, UR6, PT ;  /* 0x0000000600007c0c */ /* 0x002fe4000bf06070 */
[----:B------:R-:W-:-:S04]  /*0070*/  SHF.R.S32.HI R5, RZ, 0x1f, R0 ;  /* 0x0000001fff057819 */ /* 0x000fc80000011400 */
[----:B------:R-:W-:-:S13]  /*0080*/  ISETP.GE.AND.EX P0, PT, R5, UR7, PT, P0 ;  /* 0x0000000705007c0c */ /* 0x000fda000bf06300 */
[----:B------:R-:W-:Y:S05]  /*0090*/  @P0 EXIT ;  /* 0x000000000000094d */ /* 0x000fea0003800000 */
[----:B------:R-:W0:Y:S01]  /*00a0*/  LDCU.64 UR6, c[0x0][0x388] ;  /* 0x00007100ff0677ac */ /* 0x000e220008000a00 */
[----:B------:R-:W1:Y:S01]  /*00b0*/  I2F.F64 R2, R0 ;  /* 0x0000000000027312 */ /* 0x000e620000201c00 */
[C---:B------:R-:W-:Y:S01]  /*00c0*/  IMAD.SHL.U32 R6, R0.reuse, 0x8, RZ ;  /* 0x0000000800067824 */ /* 0x040fe200078e00ff */
[----:B------:R-:W-:Y:S01]  /*00d0*/  SHF.L.U64.HI R7, R0, 0x3, R5 ;  /* 0x0000000300077819 */ /* 0x000fe20000010205 */
[----:B------:R-:W2:Y:S01]  /*00e0*/  LDCU.64 UR8, c[0x0][0x390] ;  /* 0x00007200ff0877ac */ /* 0x000ea20008000a00 */
[----:B------:R-:W1:Y:S02]  /*00f0*/  LDCU.64 UR4, c[0x0][0x358] ;  /* 0x00006b00ff0477ac */ /* 0x000e640008000a00 */
[C---:B0-----:R-:W-:Y:S02]  /*0100*/  IADD3 R4, P0, PT, R6.reuse, UR6, RZ ;  /* 0x0000000606047c10 */ /* 0x041fe4000ff1e0ff */
[----:B--2---:R-:W-:Y:S02]  /*0110*/  IADD3 R6, P1, PT, R6, UR8, RZ ;  /* 0x0000000806067c10 */ /* 0x004fe4000ff3e0ff */
[----:B------:R-:W-:-:S02]  /*0120*/  IADD3.X R5, PT, PT, R7, UR7, RZ, P0, !PT ;  /* 0x0000000707057c10 */ /* 0x000fc400087fe4ff */
[----:B------:R-:W-:-:S03]  /*0130*/  IADD3.X R7, PT, PT, R7, UR9, RZ, P1, !PT ;  /* 0x0000000907077c10 */ /* 0x000fc60008ffe4ff */
[----:B-1----:R-:W-:Y:S04]  /*0140*/  STG.E.64 desc[UR4][R4.64], R2 ;  /* 0x0000000204007986 */ /* 0x002fe8000c101b04 */
[----:B------:R-:W-:Y:S01]  /*0150*/  STG.E.64 desc[UR4][R6.64], R2 ;  /* 0x0000000206007986 */ /* 0x000fe2000c101b04 */
[----:B------:R-:W-:Y:S05]  /*0160*/  EXIT ;  /* 0x000000000000794d */ /* 0x000fea0003800000 */
.L_x_0:
[----:B------:R-:W-:-:S00]  /*0170*/  BRA `(.L_x_0) ;  /* 0xfffffffc00fc7947 */ /* 0x000fc0000383ffff */
[----:B------:R-:W-:-:S00]  /*0180*/  NOP ;  /* 0x0000000000007918 */ /* 0x000fc00000000000 */
[----:B------:R-:W-:-:S00]  /*0190*/  NOP ;  /* 0x0000000000007918 */ /* 0x000fc00000000000 */
[----:B------:R-:W-:-:S00]  /*01a0*/  NOP ;  /* 0x0000000000007918 */ /* 0x000fc00000000000 */
[----:B------:R-:W-:-:S00]  /*01b0*/  NOP ;  /* 0x0000000000007918 */ /* 0x000fc00000000000 */
[----:B------:R-:W-:-:S00]  /*01c0*/  NOP ;  /* 0x0000000000007918 */ /* 0x000fc00000000000 */
[----:B------:R-:W-:-:S00]  /*01d0*/  NOP ;  /* 0x0000000000007918 */ /* 0x000fc00000000000 */
[----:B------:R-:W-:-:S00]  /*01e0*/  NOP ;  /* 0x0000000000007918 */ /* 0x000fc00000000000 */
[----:B------:R-:W-:-:S00]  /*01f0*/  NOP ;  /* 0x0000000000007918 */ /* 0x000fc00000000000 */
.L_x_1:


//--------------------- .nv.shared.reserved.0     --------------------------
	.section	.nv.shared.reserved.0,"aw",@nobits
	.weak		__nv_reservedSMEM_offset_0_alias
	.size		__nv_reservedSMEM_offset_0_alias, 0, 64
	.other		__nv_reservedSMEM_offset_0_alias,@"STO_CUDA_RESERVED_SHARED STV_DEFAULT"
__nv_reservedSMEM_offset_0_alias:
	.zero		0
	.zero		64


//--------------------- .nv.constant0._Z12gInitVectorsxPdS_ --------------------------
	.section	.nv.constant0._Z12gInitVectorsxPdS_,"a",@progbits
	.sectionflags	@""
	.align	4
.nv.constant0._Z12gInitVectorsxPdS_:
	.zero		920


//--------------------- SYMBOLS --------------------------

	.type		.nv.reservedSmem.offset0,@object
	.size		.nv.reservedSmem.offset0,0x4
